	.headerflags	@"EF_CUDA_TEXMODE_UNIFIED EF_CUDA_64BIT_ADDRESS EF_CUDA_ACCELERATORS EF_CUDA_SM90 EF_CUDA_VIRTUAL_SM(EF_CUDA_SM90)"
	.elftype	@"ET_EXEC"


//--------------------- .nv.info                  --------------------------
	.section	.nv.info,"",@"SHT_CUDA_INFO"
	.align	4


	//----- nvinfo : EIATTR_REGCOUNT
	.align		4
        /*0000*/ 	.byte	0x04, 0x2f
        /*0002*/ 	.short	(.L_1 - .L_0)
	.align		4
.L_0:
        /*0004*/ 	.word	index@(triton_poi_fused_convolution_leaky_relu_22)
        /*0008*/ 	.word	0x0000000c


	//----- nvinfo : EIATTR_MIN_STACK_SIZE
	.align		4
.L_1:
        /*000c*/ 	.byte	0x04, 0x12
        /*000e*/ 	.short	(.L_3 - .L_2)
	.align		4
.L_2:
        /*0010*/ 	.word	index@(triton_poi_fused_convolution_leaky_relu_22)
        /*0014*/ 	.word	0x00000000


	//----- nvinfo : EIATTR_FRAME_SIZE
	.align		4
.L_3:
        /*0018*/ 	.byte	0x04, 0x11
        /*001a*/ 	.short	(.L_5 - .L_4)
	.align		4
.L_4:
        /*001c*/ 	.word	index@(triton_poi_fused_convolution_leaky_relu_22)
        /*0020*/ 	.word	0x00000000


	//----- nvinfo : EIATTR_MIN_STACK_SIZE
	.align		4
.L_5:
        /*0024*/ 	.byte	0x04, 0x12
        /*0026*/ 	.short	(.L_7 - .L_6)
	.align		4
.L_6:
        /*0028*/ 	.word	index@(triton_poi_fused_convolution_leaky_relu_22)
        /*002c*/ 	.word	0x00000000
.L_7:


//--------------------- .nv.info.triton_poi_fused_convolution_leaky_relu_22 --------------------------
	.section	.nv.info.triton_poi_fused_convolution_leaky_relu_22,"",@"SHT_CUDA_INFO"
	.sectionflags	@""
	.align	4


	//----- nvinfo : EIATTR_CUDA_API_VERSION
	.align		4
        /*0000*/ 	.byte	0x04, 0x37
        /*0002*/ 	.short	(.L_9 - .L_8)
.L_8:
        /*0004*/ 	.word	0x0000007c


	//----- nvinfo : EIATTR_KPARAM_INFO
	.align		4
.L_9:
        /*0008*/ 	.byte	0x04, 0x17
        /*000a*/ 	.short	(.L_11 - .L_10)
.L_10:
        /*000c*/ 	.word	0x00000000
        /*0010*/ 	.short	0x0003
        /*0012*/ 	.short	0x0018
        /*0014*/ 	.byte	0x00, 0xf0, 0x11, 0x00


	//----- nvinfo : EIATTR_KPARAM_INFO
	.align		4
.L_11:
        /*0018*/ 	.byte	0x04, 0x17
        /*001a*/ 	.short	(.L_13 - .L_12)
.L_12:
        /*001c*/ 	.word	0x00000000
        /*0020*/ 	.short	0x0002
        /*0022*/ 	.short	0x0010
        /*0024*/ 	.byte	0x00, 0xf4, 0x21, 0x00


	//----- nvinfo : EIATTR_KPARAM_INFO
	.align		4
.L_13:
        /*0028*/ 	.byte	0x04, 0x17
        /*002a*/ 	.short	(.L_15 - .L_14)
.L_14:
        /*002c*/ 	.word	0x00000000
        /*0030*/ 	.short	0x0001
        /*0032*/ 	.short	0x0008
        /*0034*/ 	.byte	0x00, 0xf4, 0x21, 0x00


	//----- nvinfo : EIATTR_KPARAM_INFO
	.align		4
.L_15:
        /*0038*/ 	.byte	0x04, 0x17
        /*003a*/ 	.short	(.L_17 - .L_16)
.L_16:
        /*003c*/ 	.word	0x00000000
        /*0040*/ 	.short	0x0000
        /*0042*/ 	.short	0x0000
        /*0044*/ 	.byte	0x00, 0xf4, 0x21, 0x00


	//----- nvinfo : EIATTR_SPARSE_MMA_MASK
	.align		4
.L_17:
        /*0048*/ 	.byte	0x03, 0x50
        /*004a*/ 	.short	0x0000


	//----- nvinfo : EIATTR_MAXREG_COUNT
	.align		4
        /*004c*/ 	.byte	0x03, 0x1b
        /*004e*/ 	.short	0x00ff


	//----- nvinfo : EIATTR_EXIT_INSTR_OFFSETS
	.align		4
        /*0050*/ 	.byte	0x04, 0x1c
        /*0052*/ 	.short	(.L_19 - .L_18)


	//   ....[0]....
.L_18:
        /*0054*/ 	.word	0x000001e0


	//----- nvinfo : EIATTR_REQNTID
	.align		4
.L_19:
        /*0058*/ 	.byte	0x04, 0x10
        /*005a*/ 	.short	(.L_21 - .L_20)
.L_20:
        /*005c*/ 	.word	0x00000080
        /*0060*/ 	.word	0x00000001
        /*0064*/ 	.word	0x00000001


	//----- nvinfo : EIATTR_CBANK_PARAM_SIZE
	.align		4
.L_21:
        /*0068*/ 	.byte	0x03, 0x19
        /*006a*/ 	.short	0x001c


	//----- nvinfo : EIATTR_PARAM_CBANK
	.align		4
        /*006c*/ 	.byte	0x04, 0x0a
        /*006e*/ 	.short	(.L_23 - .L_22)
	.align		4
.L_22:
        /*0070*/ 	.word	index@(.nv.constant0.triton_poi_fused_convolution_leaky_relu_22)
        /*0074*/ 	.short	0x0210
        /*0076*/ 	.short	0x001c


	//----- nvinfo : EIATTR_SW_WAR
	.align		4
.L_23:
        /*0078*/ 	.byte	0x04, 0x36
        /*007a*/ 	.short	(.L_25 - .L_24)
.L_24:
        /*007c*/ 	.word	0x00000008
.L_25:


//--------------------- .nv.callgraph             --------------------------
	.section	.nv.callgraph,"",@"SHT_CUDA_CALLGRAPH"
	.align	4
	.sectionentsize	8
	.align		4
        /*0000*/ 	.word	0x00000000
	.align		4
        /*0004*/ 	.word	0xffffffff
	.align		4
        /*0008*/ 	.word	0x00000000
	.align		4
        /*000c*/ 	.word	0xfffffffe
	.align		4
        /*0010*/ 	.word	0x00000000
	.align		4
        /*0014*/ 	.word	0xfffffffd
	.align		4
        /*0018*/ 	.word	0x00000000
	.align		4
        /*001c*/ 	.word	0xfffffffc


//--------------------- .text.triton_poi_fused_convolution_leaky_relu_22 --------------------------
	.section	.text.triton_poi_fused_convolution_leaky_relu_22,"ax",@progbits
	.align	128
        .global         triton_poi_fused_convolution_leaky_relu_22
        .type           triton_poi_fused_convolution_leaky_relu_22,@function
        .size           triton_poi_fused_convolution_leaky_relu_22,(.L_x_1 - triton_poi_fused_convolution_leaky_relu_22)
        .other          triton_poi_fused_convolution_leaky_relu_22,@"STO_CUDA_ENTRY STV_DEFAULT"
triton_poi_fused_convolution_leaky_relu_22:
.text.triton_poi_fused_convolution_leaky_relu_22:
[----:B------:R-:W-:Y:S01]  /*0000*/  LDC R1, c[0x0][0x28] ;  /* 0x00000a00ff017b82 */ /* 0x000fe20000000800 */
[----:B------:R-:W1:Y:S07]  /*0010*/  S2R R0, SR_TID.X ;  /* 0x0000000000007919 */ /* 0x000e6e0000002100 */
[----:B------:R-:W2:Y:S01]  /*0020*/  LDC.64 R2, c[0x0][0x210] ;  /* 0x00008400ff027b82 */ /* 0x000ea20000000a00 */
[----:B------:R-:W-:Y:S01]  /*0030*/  ULDC.64 UR4, c[0x0][0x208] ;  /* 0x0000820000047ab9 */ /* 0x000fe20000000a00 */
[----:B------:R-:W-:Y:S01]  /*0040*/  ULDC.64 UR6, c[0x0][0x220] ;  /* 0x0000880000067ab9 */ /* 0x000fe20000000a00 */
[----:B------:R-:W3:Y:S05]  /*0050*/  S2R R7, SR_CTAID.X ;  /* 0x0000000000077919 */ /* 0x000eea0000002500 */
[----:B------:R-:W4:Y:S01]  /*0060*/  LDC.64 R4, c[0x0][0x218] ;  /* 0x00008600ff047b82 */ /* 0x000f220000000a00 */
[----:B-1----:R-:W-:Y:S01]  /*0070*/  IMAD.SHL.U32 R0, R0, 0x2, RZ ;  /* 0x0000000200007824 */ /* 0x002fe200078e00ff */
[----:B---3--:R-:W-:-:S04]  /*0080*/  SHF.R.S32.HI R6, RZ, 0x17, R7 ;  /* 0x00000017ff067819 */ /* 0x008fc80000011407 */
[----:B------:R-:W-:Y:S02]  /*0090*/  LOP3.LUT R0, R0, 0xfe, RZ, 0xc0, !PT ;  /* 0x000000fe00007812 */ /* 0x000fe400078ec0ff */
[----:B------:R-:W-:-:S03]  /*00a0*/  SGXT R6, R6, 0x1 ;  /* 0x000000010606781a */ /* 0x000fc60000000200 */
[----:B------:R-:W-:-:S04]  /*00b0*/  IMAD R7, R7, 0x100, R0 ;  /* 0x0000010007077824 */ /* 0x000fc800078e0200 */
[----:B--2---:R-:W-:Y:S01]  /*00c0*/  IMAD.WIDE R2, R7, 0x4, R2 ;  /* 0x0000000407027825 */ /* 0x004fe200078e0202 */
[----:B------:R-:W-:-:S04]  /*00d0*/  LEA.HI R6, R6, R7, RZ, 0x6 ;  /* 0x0000000706067211 */ /* 0x000fc800078f30ff */
[--C-:B------:R-:W-:Y:S01]  /*00e0*/  SHF.R.S32.HI R0, RZ, 0x6, R6.reuse ;  /* 0x00000006ff007819 */ /* 0x100fe20000011406 */
[----:B------:R-:W2:Y:S01]  /*00f0*/  LDG.E.64 R2, desc[UR4][R2.64] ;  /* 0x0000000402027981 */ /* 0x000ea2000c1e1b00 */
[----:B------:R-:W-:-:S04]  /*0100*/  SHF.R.S32.HI R9, RZ, 0x1f, R6 ;  /* 0x0000001fff097819 */ /* 0x000fc80000011406 */
[----:B------:R-:W-:-:S04]  /*0110*/  LEA.HI R9, R9, R0, RZ, 0x8 ;  /* 0x0000000009097211 */ /* 0x000fc800078f40ff */
[----:B------:R-:W-:-:S05]  /*0120*/  LOP3.LUT R9, R9, 0xffffff00, RZ, 0xc0, !PT ;  /* 0xffffff0009097812 */ /* 0x000fca00078ec0ff */
[----:B------:R-:W-:-:S04]  /*0130*/  IMAD.IADD R9, R0, 0x1, -R9 ;  /* 0x0000000100097824 */ /* 0x000fc800078e0a09 */
[----:B----4-:R-:W-:-:S06]  /*0140*/  IMAD.WIDE R4, R9, 0x4, R4 ;  /* 0x0000000409047825 */ /* 0x010fcc00078e0204 */
[----:B------:R-:W2:Y:S01]  /*0150*/  LDG.E.EL R4, desc[UR4][R4.64] ;  /* 0x0000000404047981 */ /* 0x000ea2000c2e1900 */
[----:B------:R-:W-:-:S04]  /*0160*/  IADD3 R6, P2, R7, UR6, RZ ;  /* 0x0000000607067c10 */ /* 0x000fc8000ff5e0ff */
[----:B------:R-:W-:Y:S02]  /*0170*/  LEA.HI.X.SX32 R7, R7, UR7, 0x1, P2 ;  /* 0x0000000707077c11 */ /* 0x000fe400090f0eff */
[-C--:B--2---:R-:W-:Y:S02]  /*0180*/  FSETP.GT.AND P1, PT, R2, -R4.reuse, PT ;  /* 0x800000040200720b */ /* 0x084fe40003f24000 */
[----:B------:R-:W-:Y:S02]  /*0190*/  FSETP.GT.AND P0, PT, R3, -R4, PT ;  /* 0x800000040300720b */ /* 0x000fe40003f04000 */
[----:B------:R-:W-:Y:S02]  /*01a0*/  SEL R0, RZ, 0x1, !P1 ;  /* 0x00000001ff007807 */ /* 0x000fe40004800000 */
[----:B------:R-:W-:-:S05]  /*01b0*/  SEL R9, RZ, 0x100, !P0 ;  /* 0x00000100ff097807 */ /* 0x000fca0004000000 */
[----:B------:R-:W-:-:S05]  /*01c0*/  IMAD.IADD R9, R0, 0x1, R9 ;  /* 0x0000000100097824 */ /* 0x000fca00078e0209 */
[----:B------:R-:W-:Y:S01]  /*01d0*/  STG.E.U16 desc[UR4][R6.64], R9 ;  /* 0x0000000906007986 */ /* 0x000fe2000c101504 */
[----:B------:R-:W-:Y:S05]  /*01e0*/  EXIT ;  /* 0x000000000000794d */ /* 0x000fea0003800000 */
.L_x_0:
[----:B------:R-:W-:-:S00]  /*01f0*/  BRA `(.L_x_0) ;  /* 0xfffffffc00fc7947 */ /* 0x000fc0000383ffff */
[----:B------:R-:W-:-:S00]  /*0200*/  NOP ;  /* 0x0000000000007918 */ /* 0x000fc00000000000 */
[----:B------:R-:W-:-:S00]  /*0210*/  NOP ;  /* 0x0000000000007918 */ /* 0x000fc00000000000 */
[----:B------:R-:W-:-:S00]  /*0220*/  NOP ;  /* 0x0000000000007918 */ /* 0x000fc00000000000 */
[----:B------:R-:W-:-:S00]  /*0230*/  NOP ;  /* 0x0000000000007918 */ /* 0x000fc00000000000 */
[----:B------:R-:W-:-:S00]  /*0240*/  NOP ;  /* 0x0000000000007918 */ /* 0x000fc00000000000 */
[----:B------:R-:W-:-:S00]  /*0250*/  NOP ;  /* 0x0000000000007918 */ /* 0x000fc00000000000 */
[----:B------:R-:W-:-:S00]  /*0260*/  NOP ;  /* 0x0000000000007918 */ /* 0x000fc00000000000 */
[----:B------:R-:W-:-:S00]  /*0270*/  NOP ;  /* 0x0000000000007918 */ /* 0x000fc00000000000 */
.L_x_1:


//--------------------- .nv.constant0.triton_poi_fused_convolution_leaky_relu_22 --------------------------
	.section	.nv.constant0.triton_poi_fused_convolution_leaky_relu_22,"a",@progbits
	.sectionflags	@""
	.align	4
.nv.constant0.triton_poi_fused_convolution_leaky_relu_22:
	.zero		556
